//
// Generated by NVIDIA NVVM Compiler
//
// Compiler Build ID: CL-36424714
// Cuda compilation tools, release 13.0, V13.0.88
// Based on NVVM 20.0.0
//

.version 9.0
.target sm_100
.address_size 64

	// .globl	_Z10stencil_1DPiS_l
// _ZZ10stencil_1DPiS_lE5array has been demoted

.visible .entry _Z10stencil_1DPiS_l(
	.param .u64 .ptr .align 1 _Z10stencil_1DPiS_l_param_0,
	.param .u64 .ptr .align 1 _Z10stencil_1DPiS_l_param_1,
	.param .u64 _Z10stencil_1DPiS_l_param_2
)
{
	.reg .pred 	%p<6>;
	.reg .b32 	%r<28>;
	.reg .b64 	%rd<11>;
	// demoted variable
	.shared .align 4 .b8 _ZZ10stencil_1DPiS_lE5array[4120];
	ld.param.u64 	%rd5, [_Z10stencil_1DPiS_l_param_0];
	ld.param.u64 	%rd3, [_Z10stencil_1DPiS_l_param_1];
	ld.param.u64 	%rd4, [_Z10stencil_1DPiS_l_param_2];
	cvta.to.global.u64 	%rd6, %rd5;
	mov.u32 	%r1, %tid.x;
	mov.u32 	%r3, %ntid.x;
	mov.u32 	%r4, %ctaid.x;
	mad.lo.s32 	%r5, %r3, %r4, %r1;
	cvt.u64.u32 	%rd1, %r5;
	mul.wide.u32 	%rd7, %r5, 4;
	add.s64 	%rd2, %rd6, %rd7;
	ld.global.u32 	%r6, [%rd2];
	shl.b32 	%r7, %r1, 2;
	mov.u32 	%r8, _ZZ10stencil_1DPiS_lE5array;
	add.s32 	%r2, %r8, %r7;
	st.shared.u32 	[%r2+12], %r6;
	setp.gt.u32 	%p1, %r1, 2;
	@%p1 bra 	$L__BB0_4;
	cvt.u32.u64 	%r12, %rd1;
	setp.gt.u32 	%p4, %r12, 2;
	@%p4 bra 	$L__BB0_3;
	mov.b32 	%r14, 0;
	st.shared.u32 	[%r2], %r14;
	bra.uni 	$L__BB0_8;
$L__BB0_3:
	ld.global.u32 	%r13, [%rd2+-12];
	st.shared.u32 	[%r2], %r13;
	bra.uni 	$L__BB0_8;
$L__BB0_4:
	setp.lt.u32 	%p2, %r1, 1021;
	@%p2 bra 	$L__BB0_8;
	cvt.u32.u64 	%r9, %rd1;
	setp.lt.u32 	%p3, %r9, 536870909;
	@%p3 bra 	$L__BB0_7;
	mov.b32 	%r11, 0;
	st.shared.u32 	[%r2+24], %r11;
	bra.uni 	$L__BB0_8;
$L__BB0_7:
	ld.global.u32 	%r10, [%rd2+12];
	st.shared.u32 	[%r2+24], %r10;
$L__BB0_8:
	bar.sync 	0;
	setp.le.s64 	%p5, %rd4, %rd1;
	@%p5 bra 	$L__BB0_10;
	ld.shared.u32 	%r15, [%r2];
	ld.shared.u32 	%r16, [%r2+4];
	ld.shared.u32 	%r17, [%r2+8];
	ld.shared.u32 	%r18, [%r2+12];
	ld.shared.u32 	%r19, [%r2+16];
	ld.shared.u32 	%r20, [%r2+20];
	ld.shared.u32 	%r21, [%r2+24];
	cvta.to.global.u64 	%rd8, %rd3;
	shl.b64 	%rd9, %rd1, 2;
	add.s64 	%rd10, %rd8, %rd9;
	add.s32 	%r22, %r16, %r15;
	add.s32 	%r23, %r17, %r22;
	add.s32 	%r24, %r18, %r23;
	add.s32 	%r25, %r19, %r24;
	add.s32 	%r26, %r20, %r25;
	add.s32 	%r27, %r21, %r26;
	st.global.u32 	[%rd10], %r27;
$L__BB0_10:
	bar.sync 	0;
	ret;

}


// ===== COMPILED SASS (sm_100) =====

	.target	sm_100

	.elftype	@"ET_EXEC"


//--------------------- .note.nv.tkinfo           --------------------------
	.section	.note.nv.tkinfo,"",@"SHT_NOTE"
	.sectionflags	@"SHF_NOTE_NV_TKINFO"
	.tkinfo
        /*0018*/ 	.word	0x00000002
        /*0030*/ 	.string	""
        /*0030*/ 	.string	"ptxas"
        /*0030*/ 	.string	"Cuda compilation tools, release 13.0, V13.0.88"
        /*0030*/ 	.string	"Build cuda_13.0.r13.0/compiler.36424714_0"
        /*0030*/ 	.string	"-arch sm_100 -m 64 "



//--------------------- .note.nv.cuinfo           --------------------------
	.section	.note.nv.cuinfo,"",@"SHT_NOTE"
	.sectionflags	@"SHF_NOTE_NV_CUINFO"
        /*0018*/ 	.short	0x0002
        /*001a*/ 	.short	0x0064
        /*001c*/ 	.short	0x0082
	.zero		2


//--------------------- .nv.info                  --------------------------
	.section	.nv.info,"",@"SHT_CUDA_INFO"
	.align	4


	//----- nvinfo : EIATTR_REGCOUNT
	.align		4
        /*0000*/ 	.byte	0x04, 0x2f
        /*0002*/ 	.short	(.L_1 - .L_0)
	.align		4
.L_0:
        /*0004*/ 	.word	index@(_Z10stencil_1DPiS_l)
        /*0008*/ 	.word	0x0000000e


	//----- nvinfo : EIATTR_FRAME_SIZE
	.align		4
.L_1:
        /*000c*/ 	.byte	0x04, 0x11
        /*000e*/ 	.short	(.L_3 - .L_2)
	.align		4
.L_2:
        /*0010*/ 	.word	index@(_Z10stencil_1DPiS_l)
        /*0014*/ 	.word	0x00000000


	//----- nvinfo : EIATTR_MIN_STACK_SIZE
	.align		4
.L_3:
        /*0018*/ 	.byte	0x04, 0x12
        /*001a*/ 	.short	(.L_5 - .L_4)
	.align		4
.L_4:
        /*001c*/ 	.word	index@(_Z10stencil_1DPiS_l)
        /*0020*/ 	.word	0x00000000
.L_5:


//--------------------- .nv.compat                --------------------------
	.section	.nv.compat,"",@"SHT_CUDA_COMPAT_INFO"
	.align	4
        /*0000*/ 	.byte	0x02, 0x09, 0x00, 0x00, 0x02, 0x02, 0x01, 0x00, 0x02, 0x05, 0x05, 0x00, 0x03, 0x07, 0x01, 0x01
        /*0010*/ 	.byte	0x02, 0x03, 0x00, 0x00, 0x02, 0x06, 0x01, 0x00, 0x04, 0x0b, 0x08, 0x00, 0x09, 0x00, 0x00, 0x00
        /*0020*/ 	.byte	0x00, 0x00, 0x00, 0x00


//--------------------- .nv.info._Z10stencil_1DPiS_l --------------------------
	.section	.nv.info._Z10stencil_1DPiS_l,"",@"SHT_CUDA_INFO"
	.sectionflags	@""
	.align	4


	//----- nvinfo : EIATTR_CUDA_API_VERSION
	.align		4
        /*0000*/ 	.byte	0x04, 0x37
        /*0002*/ 	.short	(.L_7 - .L_6)
.L_6:
        /*0004*/ 	.word	0x00000082


	//----- nvinfo : EIATTR_KPARAM_INFO
	.align		4
.L_7:
        /*0008*/ 	.byte	0x04, 0x17
        /*000a*/ 	.short	(.L_9 - .L_8)
.L_8:
        /*000c*/ 	.word	0x00000000
        /*0010*/ 	.short	0x0002
        /*0012*/ 	.short	0x0010
        /*0014*/ 	.byte	0x00, 0xf0, 0x21, 0x00


	//----- nvinfo : EIATTR_KPARAM_INFO
	.align		4
.L_9:
        /*0018*/ 	.byte	0x04, 0x17
        /*001a*/ 	.short	(.L_11 - .L_10)
.L_10:
        /*001c*/ 	.word	0x00000000
        /*0020*/ 	.short	0x0001
        /*0022*/ 	.short	0x0008
        /*0024*/ 	.byte	0x00, 0xf5, 0x21, 0x00


	//----- nvinfo : EIATTR_KPARAM_INFO
	.align		4
.L_11:
        /*0028*/ 	.byte	0x04, 0x17
        /*002a*/ 	.short	(.L_13 - .L_12)
.L_12:
        /*002c*/ 	.word	0x00000000
        /*0030*/ 	.short	0x0000
        /*0032*/ 	.short	0x0000
        /*0034*/ 	.byte	0x00, 0xf5, 0x21, 0x00


	//----- nvinfo : EIATTR_SPARSE_MMA_MASK
	.align		4
.L_13:
        /*0038*/ 	.byte	0x03, 0x50
        /*003a*/ 	.short	0x0000


	//----- nvinfo : EIATTR_MAXREG_COUNT
	.align		4
        /*003c*/ 	.byte	0x03, 0x1b
        /*003e*/ 	.short	0x00ff


	//----- nvinfo : EIATTR_NUM_BARRIERS
	.align		4
        /*0040*/ 	.byte	0x02, 0x4c
        /*0042*/ 	.byte	0x01
	.zero		1


	//----- nvinfo : EIATTR_MERCURY_ISA_VERSION
	.align		4
        /*0044*/ 	.byte	0x03, 0x5f
        /*0046*/ 	.short	0x0101


	//----- nvinfo : EIATTR_VRC_CTA_INIT_COUNT
	.align		4
        /*0048*/ 	.byte	0x02, 0x4a
	.zero		1
	.zero		1


	//----- nvinfo : EIATTR_EXIT_INSTR_OFFSETS
	.align		4
        /*004c*/ 	.byte	0x04, 0x1c
        /*004e*/ 	.short	(.L_15 - .L_14)


	//   ....[0]....
.L_14:
        /*0050*/ 	.word	0x00000350


	//----- nvinfo : EIATTR_CRS_STACK_SIZE
	.align		4
.L_15:
        /*0054*/ 	.byte	0x04, 0x1e
        /*0056*/ 	.short	(.L_17 - .L_16)
.L_16:
        /*0058*/ 	.word	0x00000000


	//----- nvinfo : EIATTR_CBANK_PARAM_SIZE
	.align		4
.L_17:
        /*005c*/ 	.byte	0x03, 0x19
        /*005e*/ 	.short	0x0018


	//----- nvinfo : EIATTR_PARAM_CBANK
	.align		4
        /*0060*/ 	.byte	0x04, 0x0a
        /*0062*/ 	.short	(.L_19 - .L_18)
	.align		4
.L_18:
        /*0064*/ 	.word	index@(.nv.constant0._Z10stencil_1DPiS_l)
        /*0068*/ 	.short	0x0380
        /*006a*/ 	.short	0x0018


	//----- nvinfo : EIATTR_SW_WAR
	.align		4
.L_19:
        /*006c*/ 	.byte	0x04, 0x36
        /*006e*/ 	.short	(.L_21 - .L_20)
.L_20:
        /*0070*/ 	.word	0x00000008
.L_21:


//--------------------- .nv.callgraph             --------------------------
	.section	.nv.callgraph,"",@"SHT_CUDA_CALLGRAPH"
	.align	4
	.sectionentsize	8
	.align		4
        /*0000*/ 	.word	0x00000000
	.align		4
        /*0004*/ 	.word	0xffffffff
	.align		4
        /*0008*/ 	.word	0x00000000
	.align		4
        /*000c*/ 	.word	0xfffffffe
	.align		4
        /*0010*/ 	.word	0x00000000
	.align		4
        /*0014*/ 	.word	0xfffffffd
	.align		4
        /*0018*/ 	.word	0x00000000
	.align		4
        /*001c*/ 	.word	0xfffffffc


//--------------------- .text._Z10stencil_1DPiS_l --------------------------
	.section	.text._Z10stencil_1DPiS_l,"ax",@progbits
	.align	128
        .global         _Z10stencil_1DPiS_l
        .type           _Z10stencil_1DPiS_l,@function
        .size           _Z10stencil_1DPiS_l,(.L_x_6 - _Z10stencil_1DPiS_l)
        .other          _Z10stencil_1DPiS_l,@"STO_CUDA_ENTRY STV_DEFAULT"
_Z10stencil_1DPiS_l:
.text._Z10stencil_1DPiS_l:
[----:B------:R-:W-:Y:S01]  /*0000*/  LDC R1, c[0x0][0x37c] ;  /* 0x0000df00ff017b82 */ /* 0x000fe20000000800 */
[----:B------:R-:W0:Y:S07]  /*0010*/  S2R R4, SR_TID.X ;  /* 0x0000000000047919 */ /* 0x000e2e0000002100 */
[----:B------:R-:W1:Y:S01]  /*0020*/  LDC.64 R2, c[0x0][0x380] ;  /* 0x0000e000ff027b82 */ /* 0x000e620000000a00 */
[----:B------:R-:W0:Y:S01]  /*0030*/  LDCU UR4, c[0x0][0x360] ;  /* 0x00006c00ff0477ac */ /* 0x000e220008000800 */
[----:B------:R-:W0:Y:S01]  /*0040*/  S2R R5, SR_CTAID.X ;  /* 0x0000000000057919 */ /* 0x000e220000002500 */
[----:B------:R-:W2:Y:S01]  /*0050*/  LDCU.64 UR6, c[0x0][0x358] ;  /* 0x00006b00ff0677ac */ /* 0x000ea20008000a00 */
[----:B0-----:R-:W-:-:S04]  /*0060*/  IMAD R5, R5, UR4, R4 ;  /* 0x0000000405057c24 */ /* 0x001fc8000f8e0204 */
[----:B-1----:R-:W-:-:S05]  /*0070*/  IMAD.WIDE.U32 R2, R5, 0x4, R2 ;  /* 0x0000000405027825 */ /* 0x002fca00078e0002 */
[----:B--2---:R-:W2:Y:S01]  /*0080*/  LDG.E R0, desc[UR6][R2.64] ;  /* 0x0000000602007981 */ /* 0x004ea2000c1e1900 */
[----:B------:R-:W0:Y:S01]  /*0090*/  S2UR UR5, SR_CgaCtaId ;  /* 0x00000000000579c3 */ /* 0x000e220000008800 */
[----:B------:R-:W-:Y:S01]  /*00a0*/  UMOV UR4, 0x400 ;  /* 0x0000040000047882 */ /* 0x000fe20000000000 */
[----:B------:R-:W-:Y:S01]  /*00b0*/  ISETP.GT.U32.AND P0, PT, R4, 0x2, PT ;  /* 0x000000020400780c */ /* 0x000fe20003f04070 */
[----:B------:R-:W-:Y:S01]  /*00c0*/  BSSY.RECONVERGENT B0, `(.L_x_0) ;  /* 0x0000012000007945 */ /* 0x000fe20003800200 */
[----:B0-----:R-:W-:-:S06]  /*00d0*/  ULEA UR4, UR5, UR4, 0x18 ;  /* 0x0000000405047291 */ /* 0x001fcc000f8ec0ff */
[----:B------:R-:W-:-:S05]  /*00e0*/  LEA R7, R4, UR4, 0x2 ;  /* 0x0000000404077c11 */ /* 0x000fca000f8e10ff */
[----:B--2---:R0:W-:Y:S01]  /*00f0*/  STS [R7+0xc], R0 ;  /* 0x00000c0007007388 */ /* 0x0041e20000000800 */
[----:B------:R-:W-:Y:S05]  /*0100*/  @P0 BRA `(.L_x_1) ;  /* 0x0000000000180947 */ /* 0x000fea0003800000 */
[----:B------:R-:W-:-:S13]  /*0110*/  ISETP.GT.U32.AND P0, PT, R5, 0x2, PT ;  /* 0x000000020500780c */ /* 0x000fda0003f04070 */
[----:B------:R3:W-:Y:S01]  /*0120*/  @!P0 STS [R7], RZ ;  /* 0x000000ff07008388 */ /* 0x0007e20000000800 */
[----:B------:R-:W-:Y:S05]  /*0130*/  @!P0 BRA `(.L_x_2) ;  /* 0x0000000000288947 */ /* 0x000fea0003800000 */
[----:B------:R-:W2:Y:S04]  /*0140*/  LDG.E R2, desc[UR6][R2.64+-0xc] ;  /* 0xfffff40602027981 */ /* 0x000ea8000c1e1900 */
[----:B--2---:R4:W-:Y:S01]  /*0150*/  STS [R7], R2 ;  /* 0x0000000207007388 */ /* 0x0049e20000000800 */
[----:B------:R-:W-:Y:S05]  /*0160*/  BRA `(.L_x_2) ;  /* 0x00000000001c7947 */ /* 0x000fea0003800000 */
.L_x_1:
[----:B------:R-:W-:-:S13]  /*0170*/  ISETP.GE.U32.AND P0, PT, R4, 0x3fd, PT ;  /* 0x000003fd0400780c */ /* 0x000fda0003f06070 */
[----:B------:R-:W-:Y:S05]  /*0180*/  @!P0 BRA `(.L_x_2) ;  /* 0x0000000000148947 */ /* 0x000fea0003800000 */
[----:B------:R-:W-:-:S13]  /*0190*/  ISETP.GE.U32.AND P0, PT, R5, 0x1ffffffd, PT ;  /* 0x1ffffffd0500780c */ /* 0x000fda0003f06070 */
[----:B------:R1:W-:Y:S01]  /*01a0*/  @P0 STS [R7+0x18], RZ ;  /* 0x000018ff07000388 */ /* 0x0003e20000000800 */
[----:B------:R-:W-:Y:S05]  /*01b0*/  @P0 BRA `(.L_x_2) ;  /* 0x0000000000080947 */ /* 0x000fea0003800000 */
[----:B------:R-:W2:Y:S04]  /*01c0*/  LDG.E R2, desc[UR6][R2.64+0xc] ;  /* 0x00000c0602027981 */ /* 0x000ea8000c1e1900 */
[----:B--2---:R2:W-:Y:S02]  /*01d0*/  STS [R7+0x18], R2 ;  /* 0x0000180207007388 */ /* 0x0045e40000000800 */
.L_x_2:
[----:B------:R-:W-:Y:S05]  /*01e0*/  BSYNC.RECONVERGENT B0 ;  /* 0x0000000000007941 */ /* 0x000fea0003800200 */
.L_x_0:
[----:B------:R-:W5:Y:S01]  /*01f0*/  LDCU.64 UR4, c[0x0][0x390] ;  /* 0x00007200ff0477ac */ /* 0x000f620008000a00 */
[----:B------:R-:W-:Y:S01]  /*0200*/  BSSY.RECONVERGENT B0, `(.L_x_3) ;  /* 0x0000013000007945 */ /* 0x000fe20003800200 */
[----:B------:R-:W-:Y:S01]  /*0210*/  BAR.SYNC.DEFER_BLOCKING 0x0 ;  /* 0x0000000000007b1d */ /* 0x000fe20000010000 */
[----:B-----5:R-:W-:-:S04]  /*0220*/  ISETP.GE.U32.AND P0, PT, R5, UR4, PT ;  /* 0x0000000405007c0c */ /* 0x020fc8000bf06070 */
[----:B------:R-:W-:-:S13]  /*0230*/  ISETP.GE.AND.EX P0, PT, RZ, UR5, PT, P0 ;  /* 0x00000005ff007c0c */ /* 0x000fda000bf06300 */
[----:B------:R-:W-:Y:S05]  /*0240*/  @P0 BRA `(.L_x_4) ;  /* 0x0000000000380947 */ /* 0x000fea0003800000 */
[----:B0-----:R-:W-:Y:S01]  /*0250*/  LDS R0, [R7] ;  /* 0x0000000007007984 */ /* 0x001fe20000000800 */
[----:B------:R-:W0:Y:S03]  /*0260*/  LDCU.64 UR4, c[0x0][0x388] ;  /* 0x00007100ff0477ac */ /* 0x000e260008000a00 */
[----:B------:R-:W-:Y:S04]  /*0270*/  LDS R3, [R7+0x4] ;  /* 0x0000040007037984 */ /* 0x000fe80000000800 */
[----:B--2-4-:R-:W2:Y:S04]  /*0280*/  LDS R2, [R7+0x8] ;  /* 0x0000080007027984 */ /* 0x014ea80000000800 */
[----:B------:R-:W-:Y:S04]  /*0290*/  LDS R4, [R7+0xc] ;  /* 0x00000c0007047984 */ /* 0x000fe80000000800 */
[----:B------:R-:W4:Y:S04]  /*02a0*/  LDS R9, [R7+0x10] ;  /* 0x0000100007097984 */ /* 0x000f280000000800 */
[----:B------:R-:W-:Y:S04]  /*02b0*/  LDS R6, [R7+0x14] ;  /* 0x0000140007067984 */ /* 0x000fe80000000800 */
[----:B------:R-:W5:Y:S01]  /*02c0*/  LDS R11, [R7+0x18] ;  /* 0x00001800070b7984 */ /* 0x000f620000000800 */
[----:B--2---:R-:W-:-:S02]  /*02d0*/  IADD3 R0, PT, PT, R2, R3, R0 ;  /* 0x0000000302007210 */ /* 0x004fc40007ffe000 */
[----:B0-----:R-:W-:-:S04]  /*02e0*/  LEA R2, P0, R5, UR4, 0x2 ;  /* 0x0000000405027c11 */ /* 0x001fc8000f8010ff */
[----:B------:R-:W-:Y:S02]  /*02f0*/  LEA.HI.X R3, R5, UR5, RZ, 0x2, P0 ;  /* 0x0000000505037c11 */ /* 0x000fe400080f14ff */
[----:B----4-:R-:W-:-:S04]  /*0300*/  IADD3 R0, PT, PT, R9, R4, R0 ;  /* 0x0000000409007210 */ /* 0x010fc80007ffe000 */
[----:B-----5:R-:W-:-:S05]  /*0310*/  IADD3 R11, PT, PT, R11, R6, R0 ;  /* 0x000000060b0b7210 */ /* 0x020fca0007ffe000 */
[----:B------:R0:W-:Y:S02]  /*0320*/  STG.E desc[UR6][R2.64], R11 ;  /* 0x0000000b02007986 */ /* 0x0001e4000c101906 */
.L_x_4:
[----:B------:R-:W-:Y:S05]  /*0330*/  BSYNC.RECONVERGENT B0 ;  /* 0x0000000000007941 */ /* 0x000fea0003800200 */
.L_x_3:
[----:B------:R-:W-:Y:S06]  /*0340*/  BAR.SYNC.DEFER_BLOCKING 0x0 ;  /* 0x0000000000007b1d */ /* 0x000fec0000010000 */
[----:B------:R-:W-:Y:S05]  /*0350*/  EXIT ;  /* 0x000000000000794d */ /* 0x000fea0003800000 */
.L_x_5:
[----:B------:R-:W-:-:S00]  /*0360*/  BRA `(.L_x_5) ;  /* 0xfffffffc00fc7947 */ /* 0x000fc0000383ffff */
[----:B------:R-:W-:-:S00]  /*0370*/  NOP ;  /* 0x0000000000007918 */ /* 0x000fc00000000000 */
        /* <DEDUP_REMOVED lines=8> */
.L_x_6:


//--------------------- .nv.shared._Z10stencil_1DPiS_l --------------------------
	.section	.nv.shared._Z10stencil_1DPiS_l,"aw",@nobits
	.sectionflags	@""
	.align	4
.nv.shared._Z10stencil_1DPiS_l:
	.zero		5144


//--------------------- .nv.shared.reserved.0     --------------------------
	.section	.nv.shared.reserved.0,"aw",@nobits
	.weak		__nv_reservedSMEM_offset_0_alias
	.size		__nv_reservedSMEM_offset_0_alias, 0, 64
	.other		__nv_reservedSMEM_offset_0_alias,@"STO_CUDA_RESERVED_SHARED STV_DEFAULT"
__nv_reservedSMEM_offset_0_alias:
	.zero		0
	.zero		64


//--------------------- .nv.constant0._Z10stencil_1DPiS_l --------------------------
	.section	.nv.constant0._Z10stencil_1DPiS_l,"a",@progbits
	.sectionflags	@""
	.align	4
.nv.constant0._Z10stencil_1DPiS_l:
	.zero		920


//--------------------- SYMBOLS --------------------------

	.type		.nv.reservedSmem.offset0,@object
	.size		.nv.reservedSmem.offset0,0x4
	.type		.nv.reservedSmem.cap,@object
	.size		.nv.reservedSmem.cap,0x4
